	.headerflags	@"EF_CUDA_TEXMODE_UNIFIED EF_CUDA_64BIT_ADDRESS EF_CUDA_ACCELERATORS EF_CUDA_SM90 EF_CUDA_VIRTUAL_SM(EF_CUDA_SM90)"
	.elftype	@"ET_EXEC"


//--------------------- .nv.info                  --------------------------
	.section	.nv.info,"",@"SHT_CUDA_INFO"
	.align	4


	//----- nvinfo : EIATTR_REGCOUNT
	.align		4
        /*0000*/ 	.byte	0x04, 0x2f
        /*0002*/ 	.short	(.L_3 - .L_2)
	.align		4
.L_2:
        /*0004*/ 	.word	index@(triton_poi_fused__native_batch_norm_legit_no_training_26)
        /*0008*/ 	.word	0x00000020


	//----- nvinfo : EIATTR_MIN_STACK_SIZE
	.align		4
.L_3:
        /*000c*/ 	.byte	0x04, 0x12
        /*000e*/ 	.short	(.L_5 - .L_4)
	.align		4
.L_4:
        /*0010*/ 	.word	index@(triton_poi_fused__native_batch_norm_legit_no_training_26)
        /*0014*/ 	.word	0x00000000


	//----- nvinfo : EIATTR_FRAME_SIZE
	.align		4
.L_5:
        /*0018*/ 	.byte	0x04, 0x11
        /*001a*/ 	.short	(.L_7 - .L_6)
	.align		4
.L_6:
        /*001c*/ 	.word	index@(triton_poi_fused__native_batch_norm_legit_no_training_26)
        /*0020*/ 	.word	0x00000000


	//----- nvinfo : EIATTR_MIN_STACK_SIZE
	.align		4
.L_7:
        /*0024*/ 	.byte	0x04, 0x12
        /*0026*/ 	.short	(.L_9 - .L_8)
	.align		4
.L_8:
        /*0028*/ 	.word	index@(triton_poi_fused__native_batch_norm_legit_no_training_26)
        /*002c*/ 	.word	0x00000000
.L_9:


//--------------------- .nv.info.triton_poi_fused__native_batch_norm_legit_no_training_26 --------------------------
	.section	.nv.info.triton_poi_fused__native_batch_norm_legit_no_training_26,"",@"SHT_CUDA_INFO"
	.sectionflags	@""
	.align	4


	//----- nvinfo : EIATTR_CUDA_API_VERSION
	.align		4
        /*0000*/ 	.byte	0x04, 0x37
        /*0002*/ 	.short	(.L_11 - .L_10)
.L_10:
        /*0004*/ 	.word	0x0000007c


	//----- nvinfo : EIATTR_KPARAM_INFO
	.align		4
.L_11:
        /*0008*/ 	.byte	0x04, 0x17
        /*000a*/ 	.short	(.L_13 - .L_12)
.L_12:
        /*000c*/ 	.word	0x00000000
        /*0010*/ 	.short	0x0007
        /*0012*/ 	.short	0x0034
        /*0014*/ 	.byte	0x00, 0xf0, 0x11, 0x00


	//----- nvinfo : EIATTR_KPARAM_INFO
	.align		4
.L_13:
        /*0018*/ 	.byte	0x04, 0x17
        /*001a*/ 	.short	(.L_15 - .L_14)
.L_14:
        /*001c*/ 	.word	0x00000000
        /*0020*/ 	.short	0x0006
        /*0022*/ 	.short	0x0030
        /*0024*/ 	.byte	0x00, 0xf0, 0x11, 0x00


	//----- nvinfo : EIATTR_KPARAM_INFO
	.align		4
.L_15:
        /*0028*/ 	.byte	0x04, 0x17
        /*002a*/ 	.short	(.L_17 - .L_16)
.L_16:
        /*002c*/ 	.word	0x00000000
        /*0030*/ 	.short	0x0005
        /*0032*/ 	.short	0x0028
        /*0034*/ 	.byte	0x00, 0xf4, 0x21, 0x00


	//----- nvinfo : EIATTR_KPARAM_INFO
	.align		4
.L_17:
        /*0038*/ 	.byte	0x04, 0x17
        /*003a*/ 	.short	(.L_19 - .L_18)
.L_18:
        /*003c*/ 	.word	0x00000000
        /*0040*/ 	.short	0x0004
        /*0042*/ 	.short	0x0020
        /*0044*/ 	.byte	0x00, 0xf4, 0x21, 0x00


	//----- nvinfo : EIATTR_KPARAM_INFO
	.align		4
.L_19:
        /*0048*/ 	.byte	0x04, 0x17
        /*004a*/ 	.short	(.L_21 - .L_20)
.L_20:
        /*004c*/ 	.word	0x00000000
        /*0050*/ 	.short	0x0003
        /*0052*/ 	.short	0x0018
        /*0054*/ 	.byte	0x00, 0xf4, 0x21, 0x00


	//----- nvinfo : EIATTR_KPARAM_INFO
	.align		4
.L_21:
        /*0058*/ 	.byte	0x04, 0x17
        /*005a*/ 	.short	(.L_23 - .L_22)
.L_22:
        /*005c*/ 	.word	0x00000000
        /*0060*/ 	.short	0x0002
        /*0062*/ 	.short	0x0010
        /*0064*/ 	.byte	0x00, 0xf4, 0x21, 0x00


	//----- nvinfo : EIATTR_KPARAM_INFO
	.align		4
.L_23:
        /*0068*/ 	.byte	0x04, 0x17
        /*006a*/ 	.short	(.L_25 - .L_24)
.L_24:
        /*006c*/ 	.word	0x00000000
        /*0070*/ 	.short	0x0001
        /*0072*/ 	.short	0x0008
        /*0074*/ 	.byte	0x00, 0xf4, 0x21, 0x00


	//----- nvinfo : EIATTR_KPARAM_INFO
	.align		4
.L_25:
        /*0078*/ 	.byte	0x04, 0x17
        /*007a*/ 	.short	(.L_27 - .L_26)
.L_26:
        /*007c*/ 	.word	0x00000000
        /*0080*/ 	.short	0x0000
        /*0082*/ 	.short	0x0000
        /*0084*/ 	.byte	0x00, 0xf4, 0x21, 0x00


	//----- nvinfo : EIATTR_SPARSE_MMA_MASK
	.align		4
.L_27:
        /*0088*/ 	.byte	0x03, 0x50
        /*008a*/ 	.short	0x0000


	//----- nvinfo : EIATTR_MAXREG_COUNT
	.align		4
        /*008c*/ 	.byte	0x03, 0x1b
        /*008e*/ 	.short	0x00ff


	//----- nvinfo : EIATTR_EXIT_INSTR_OFFSETS
	.align		4
        /*0090*/ 	.byte	0x04, 0x1c
        /*0092*/ 	.short	(.L_29 - .L_28)


	//   ....[0]....
.L_28:
        /*0094*/ 	.word	0x00001590


	//   ....[1]....
        /*0098*/ 	.word	0x000015e0


	//----- nvinfo : EIATTR_REQNTID
	.align		4
.L_29:
        /*009c*/ 	.byte	0x04, 0x10
        /*009e*/ 	.short	(.L_31 - .L_30)
.L_30:
        /*00a0*/ 	.word	0x00000100
        /*00a4*/ 	.word	0x00000001
        /*00a8*/ 	.word	0x00000001


	//----- nvinfo : EIATTR_CBANK_PARAM_SIZE
	.align		4
.L_31:
        /*00ac*/ 	.byte	0x03, 0x19
        /*00ae*/ 	.short	0x0038


	//----- nvinfo : EIATTR_PARAM_CBANK
	.align		4
        /*00b0*/ 	.byte	0x04, 0x0a
        /*00b2*/ 	.short	(.L_33 - .L_32)
	.align		4
.L_32:
        /*00b4*/ 	.word	index@(.nv.constant0.triton_poi_fused__native_batch_norm_legit_no_training_26)
        /*00b8*/ 	.short	0x0210
        /*00ba*/ 	.short	0x0038


	//----- nvinfo : EIATTR_SW_WAR
	.align		4
.L_33:
        /*00bc*/ 	.byte	0x04, 0x36
        /*00be*/ 	.short	(.L_35 - .L_34)
.L_34:
        /*00c0*/ 	.word	0x00000008
.L_35:


//--------------------- .nv.callgraph             --------------------------
	.section	.nv.callgraph,"",@"SHT_CUDA_CALLGRAPH"
	.align	4
	.sectionentsize	8
	.align		4
        /*0000*/ 	.word	0x00000000
	.align		4
        /*0004*/ 	.word	0xffffffff
	.align		4
        /*0008*/ 	.word	0x00000000
	.align		4
        /*000c*/ 	.word	0xfffffffe
	.align		4
        /*0010*/ 	.word	0x00000000
	.align		4
        /*0014*/ 	.word	0xfffffffd
	.align		4
        /*0018*/ 	.word	0x00000000
	.align		4
        /*001c*/ 	.word	0xfffffffc


//--------------------- .nv.constant4             --------------------------
	.section	.nv.constant4,"a",@progbits
	.align	8
	.align		8
.nv.constant4:
        /*0000*/ 	.dword	_$_str
	.align		8
        /*0008*/ 	.dword	_$_str_$_2


//--------------------- .text.triton_poi_fused__native_batch_norm_legit_no_training_26 --------------------------
	.section	.text.triton_poi_fused__native_batch_norm_legit_no_training_26,"ax",@progbits
	.sectionflags	@"SHF_BARRIERS=1"
	.align	128
        .global         triton_poi_fused__native_batch_norm_legit_no_training_26
        .type           triton_poi_fused__native_batch_norm_legit_no_training_26,@function
        .size           triton_poi_fused__native_batch_norm_legit_no_training_26,(.L_x_1 - triton_poi_fused__native_batch_norm_legit_no_training_26)
        .other          triton_poi_fused__native_batch_norm_legit_no_training_26,@"STO_CUDA_ENTRY STV_DEFAULT"
triton_poi_fused__native_batch_norm_legit_no_training_26:
.text.triton_poi_fused__native_batch_norm_legit_no_training_26:
[----:B------:R-:W0:Y:S01]  /*0000*/  LDC R1, c[0x0][0x28] ;  /* 0x00000a00ff017b82 */ /* 0x000e220000000800 */
[----:B------:R-:W1:Y:S01]  /*0010*/  S2R R21, SR_TID.X ;  /* 0x0000000000157919 */ /* 0x000e620000002100 */
[----:B------:R-:W-:Y:S02]  /*0020*/  CS2R R16, SRZ ;  /* 0x0000000000107805 */ /* 0x000fe4000001ff00 */
[----:B------:R-:W-:Y:S01]  /*0030*/  CS2R R18, SRZ ;  /* 0x0000000000127805 */ /* 0x000fe2000001ff00 */
[----:B------:R-:W-:Y:S01]  /*0040*/  ULDC.64 UR6, c[0x0][0x208] ;  /* 0x0000820000067ab9 */ /* 0x000fe20000000a00 */
[----:B------:R-:W2:Y:S01]  /*0050*/  S2R R20, SR_CTAID.Y ;  /* 0x0000000000147919 */ /* 0x000ea20000002600 */
[----:B------:R-:W3:Y:S01]  /*0060*/  S2R R2, SR_CTAID.X ;  /* 0x0000000000027919 */ /* 0x000ee20000002500 */
[----:B-1----:R-:W-:Y:S01]  /*0070*/  IMAD.SHL.U32 R0, R21, 0x4, RZ ;  /* 0x0000000415007824 */ /* 0x002fe200078e00ff */
[----:B------:R-:W-:-:S04]  /*0080*/  SHF.R.U32.HI R5, RZ, 0x6, R21 ;  /* 0x00000006ff057819 */ /* 0x000fc80000011615 */
[----:B------:R-:W-:Y:S02]  /*0090*/  LOP3.LUT R3, R0, 0xfc, RZ, 0xc0, !PT ;  /* 0x000000fc00037812 */ /* 0x000fe400078ec0ff */
[----:B------:R-:W-:Y:S01]  /*00a0*/  SGXT.U32 R5, R5, 0x2 ;  /* 0x000000020505781a */ /* 0x000fe20000000000 */
[----:B---3--:R-:W-:Y:S01]  /*00b0*/  IMAD.SHL.U32 R0, R2, 0x10, RZ ;  /* 0x0000001002007824 */ /* 0x008fe200078e00ff */
[----:B--2---:R-:W-:Y:S02]  /*00c0*/  PRMT R4, R3, 0x6540, R20 ;  /* 0x0000654003047816 */ /* 0x004fe40000000014 */
[----:B------:R-:W1:Y:S02]  /*00d0*/  LDC.64 R2, c[0x0][0x210] ;  /* 0x00008400ff027b82 */ /* 0x000e640000000a00 */
[C---:B------:R-:W-:Y:S01]  /*00e0*/  ISETP.GE.AND P0, PT, R4.reuse, 0x500, PT ;  /* 0x000005000400780c */ /* 0x040fe20003f06270 */
[----:B------:R-:W-:Y:S01]  /*00f0*/  IMAD.HI R6, R4, 0x66666667, RZ ;  /* 0x6666666704067827 */ /* 0x000fe200078e02ff */
[----:B------:R-:W-:-:S04]  /*0100*/  LOP3.LUT R8, R0, R5, RZ, 0xfc, !PT ;  /* 0x0000000500087212 */ /* 0x000fc800078efcff */
[----:B------:R-:W-:Y:S02]  /*0110*/  SHF.R.U32.HI R7, RZ, 0x1f, R6 ;  /* 0x0000001fff077819 */ /* 0x000fe40000011606 */
[----:B------:R-:W-:Y:S02]  /*0120*/  ISETP.LT.AND P1, PT, R8, 0x31, !P0 ;  /* 0x000000310800780c */ /* 0x000fe40004721270 */
[----:B------:R-:W-:Y:S02]  /*0130*/  LEA.HI.SX32 R7, R6, R7, 0x19 ;  /* 0x0000000706077211 */ /* 0x000fe400078fcaff */
[C---:B------:R-:W-:Y:S02]  /*0140*/  LOP3.LUT R5, R8.reuse, 0x4, RZ, 0xfc, !PT ;  /* 0x0000000408057812 */ /* 0x040fe400078efcff */
[----:B------:R-:W-:Y:S01]  /*0150*/  LOP3.LUT R12, R8, 0x8, RZ, 0xfc, !PT ;  /* 0x00000008080c7812 */ /* 0x000fe200078efcff */
[----:B------:R-:W-:Y:S01]  /*0160*/  IMAD R4, R7, -0x140, R4 ;  /* 0xfffffec007047824 */ /* 0x000fe200078e0204 */
[----:B------:R-:W-:-:S02]  /*0170*/  ISETP.LT.AND P2, PT, R5, 0x31, !P0 ;  /* 0x000000310500780c */ /* 0x000fc40004741270 */
[----:B------:R-:W-:Y:S01]  /*0180*/  ISETP.LT.AND P3, PT, R12, 0x31, !P0 ;  /* 0x000000310c00780c */ /* 0x000fe20004761270 */
[----:B------:R-:W-:Y:S01]  /*0190*/  IMAD R7, R7, 0x3d40, R4 ;  /* 0x00003d4007077824 */ /* 0x000fe200078e0204 */
[----:B------:R-:W-:-:S03]  /*01a0*/  CS2R R4, SRZ ;  /* 0x0000000000047805 */ /* 0x000fc6000001ff00 */
[----:B------:R-:W-:Y:S01]  /*01b0*/  IMAD R9, R8, 0x140, R7 ;  /* 0x0000014008097824 */ /* 0x000fe200078e0207 */
[----:B------:R-:W-:-:S03]  /*01c0*/  CS2R R6, SRZ ;  /* 0x0000000000067805 */ /* 0x000fc6000001ff00 */
[----:B-1----:R-:W-:-:S04]  /*01d0*/  IMAD.WIDE R10, R9, 0x4, R2 ;  /* 0x00000004090a7825 */ /* 0x002fc800078e0202 */
[----:B------:R-:W-:Y:S01]  /*01e0*/  VIADD R23, R9, 0x500 ;  /* 0x0000050009177836 */ /* 0x000fe20000000000 */
[----:B------:R1:W2:Y:S03]  /*01f0*/  @P1 LDG.E.EL.128 R16, desc[UR6][R10.64] ;  /* 0x000000060a101981 */ /* 0x0002a6000c2e1d00 */
[----:B------:R-:W-:-:S05]  /*0200*/  IMAD.WIDE R22, R23, 0x4, R2 ;  /* 0x0000000417167825 */ /* 0x000fca00078e0202 */
[----:B------:R3:W4:Y:S01]  /*0210*/  @P2 LDG.E.EL.128 R4, desc[UR6][R22.64] ;  /* 0x0000000616042981 */ /* 0x000722000c2e1d00 */
[----:B------:R-:W-:Y:S01]  /*0220*/  VIADD R25, R9, 0xa00 ;  /* 0x00000a0009197836 */ /* 0x000fe20000000000 */
[----:B------:R-:W-:Y:S02]  /*0230*/  CS2R R12, SRZ ;  /* 0x00000000000c7805 */ /* 0x000fe4000001ff00 */
[----:B------:R-:W-:Y:S01]  /*0240*/  CS2R R14, SRZ ;  /* 0x00000000000e7805 */ /* 0x000fe2000001ff00 */
[----:B------:R-:W-:-:S05]  /*0250*/  IMAD.WIDE R24, R25, 0x4, R2 ;  /* 0x0000000419187825 */ /* 0x000fca00078e0202 */
[----:B------:R5:W4:Y:S01]  /*0260*/  @P3 LDG.E.EL.128 R12, desc[UR6][R24.64] ;  /* 0x00000006180c3981 */ /* 0x000b22000c2e1d00 */
[----:B------:R-:W-:-:S04]  /*0270*/  LOP3.LUT R8, R8, 0xc, RZ, 0xfc, !PT ;  /* 0x0000000c08087812 */ /* 0x000fc800078efcff */
[----:B------:R-:W-:Y:S01]  /*0280*/  ISETP.LT.AND P0, PT, R8, 0x31, !P0 ;  /* 0x000000310800780c */ /* 0x000fe20004701270 */
[----:B------:R-:W-:Y:S01]  /*0290*/  VIADD R27, R9, 0xf00 ;  /* 0x00000f00091b7836 */ /* 0x000fe20000000000 */
[----:B------:R-:W-:Y:S02]  /*02a0*/  CS2R R8, SRZ ;  /* 0x0000000000087805 */ /* 0x000fe4000001ff00 */
[----:B-1----:R-:W-:Y:S01]  /*02b0*/  CS2R R10, SRZ ;  /* 0x00000000000a7805 */ /* 0x002fe2000001ff00 */
[----:B------:R-:W-:-:S08]  /*02c0*/  IMAD.WIDE R26, R27, 0x4, R2 ;  /* 0x000000041b1a7825 */ /* 0x000fd000078e0202 */
[----:B------:R1:W4:Y:S01]  /*02d0*/  @P0 LDG.E.EL.128 R8, desc[UR6][R26.64] ;  /* 0x000000061a080981 */ /* 0x000322000c2e1d00 */
[----:B------:R-:W1:Y:S01]  /*02e0*/  S2UR UR5, SR_CgaCtaId ;  /* 0x00000000000579c3 */ /* 0x000e620000008800 */
[----:B---3--:R-:W-:Y:S01]  /*02f0*/  IMAD.SHL.U32 R23, R21, 0x10, RZ ;  /* 0x0000001015177824 */ /* 0x008fe200078e00ff */
[----:B------:R-:W-:Y:S01]  /*0300*/  UMOV UR4, 0x400 ;  /* 0x0000040000047882 */ /* 0x000fe20000000000 */
[----:B------:R-:W-:-:S03]  /*0310*/  SHF.R.U32.HI R2, RZ, 0x2, R21 ;  /* 0x00000002ff027819 */ /* 0x000fc60000011615 */
[----:B------:R-:W-:Y:S02]  /*0320*/  LOP3.LUT R23, R23, 0xff0, RZ, 0xc0, !PT ;  /* 0x00000ff017177812 */ /* 0x000fe400078ec0ff */
[----:B------:R-:W-:Y:S01]  /*0330*/  LOP3.LUT R2, R2, 0x30, RZ, 0xc0, !PT ;  /* 0x0000003002027812 */ /* 0x000fe200078ec0ff */
[----:B01----:R-:W-:-:S06]  /*0340*/  UPRMT UR4, UR5, 0x654, UR4 ;  /* 0x0000065405047896 */ /* 0x003fcc0008000004 */
[----:B------:R-:W-:Y:S02]  /*0350*/  IADD3 R22, R23, UR4, R2 ;  /* 0x0000000417167c10 */ /* 0x000fe4000fffe002 */
[----:B------:R-:W-:-:S04]  /*0360*/  LOP3.LUT R3, R21, 0xff, RZ, 0xc0, !PT ;  /* 0x000000ff15037812 */ /* 0x000fc800078ec0ff */
[----:B------:R-:W-:Y:S01]  /*0370*/  LEA R2, R3, UR4, 0x2 ;  /* 0x0000000403027c11 */ /* 0x000fe2000f8e10ff */
[----:B--2---:R0:W-:Y:S01]  /*0380*/  STS.128 [R22], R16 ;  /* 0x0000001016007388 */ /* 0x0041e20000000c00 */
[----:B------:R-:W-:Y:S08]  /*0390*/  BAR.SYNC.DEFER_BLOCKING 0x0 ;  /* 0x0000000000007b1d */ /* 0x000ff00000010000 */
[----:B0-----:R-:W0:Y:S01]  /*03a0*/  LDC.64 R16, c[0x0][0x220] ;  /* 0x00008800ff107b82 */ /* 0x001e220000000a00 */
[----:B-----5:R-:W-:Y:S04]  /*03b0*/  LDS R25, [R2] ;  /* 0x0000000002197984 */ /* 0x020fe80000000800 */
[----:B------:R-:W-:Y:S04]  /*03c0*/  LDS R24, [R2+0x410] ;  /* 0x0004100002187984 */ /* 0x000fe80000000800 */
[----:B------:R-:W-:Y:S04]  /*03d0*/  LDS R26, [R2+0x820] ;  /* 0x00082000021a7984 */ /* 0x000fe80000000800 */
[----:B------:R-:W-:Y:S01]  /*03e0*/  LDS R27, [R2+0xc30] ;  /* 0x000c3000021b7984 */ /* 0x000fe20000000800 */
[----:B------:R-:W-:Y:S06]  /*03f0*/  BAR.SYNC.DEFER_BLOCKING 0x0 ;  /* 0x0000000000007b1d */ /* 0x000fec0000010000 */
[----:B----4-:R1:W-:Y:S02]  /*0400*/  STS.128 [R22], R4 ;  /* 0x0000000416007388 */ /* 0x0103e40000000c00 */
[----:B------:R-:W-:Y:S06]  /*0410*/  BAR.SYNC.DEFER_BLOCKING 0x0 ;  /* 0x0000000000007b1d */ /* 0x000fec0000010000 */
[----:B------:R-:W-:Y:S04]  /*0420*/  LDS R28, [R2] ;  /* 0x00000000021c7984 */ /* 0x000fe80000000800 */
[----:B------:R-:W-:Y:S04]  /*0430*/  LDS R29, [R2+0x410] ;  /* 0x00041000021d7984 */ /* 0x000fe80000000800 */
[----:B------:R-:W-:Y:S04]  /*0440*/  LDS R19, [R2+0x820] ;  /* 0x0008200002137984 */ /* 0x000fe80000000800 */
[----:B------:R-:W-:Y:S01]  /*0450*/  LDS R18, [R2+0xc30] ;  /* 0x000c300002127984 */ /* 0x000fe20000000800 */
[----:B------:R-:W-:Y:S06]  /*0460*/  BAR.SYNC.DEFER_BLOCKING 0x0 ;  /* 0x0000000000007b1d */ /* 0x000fec0000010000 */
[----:B------:R-:W-:Y:S02]  /*0470*/  STS.128 [R22], R12 ;  /* 0x0000000c16007388 */ /* 0x000fe40000000c00 */
[----:B------:R-:W-:Y:S01]  /*0480*/  BAR.SYNC.DEFER_BLOCKING 0x0 ;  /* 0x0000000000007b1d */ /* 0x000fe20000010000 */
[----:B-1----:R-:W-:-:S05]  /*0490*/  PRMT R4, R21, 0x6540, R20 ;  /* 0x0000654015047816 */ /* 0x002fca0000000014 */
[----:B------:R-:W1:Y:S04]  /*04a0*/  LDS R15, [R2] ;  /* 0x00000000020f7984 */ /* 0x000e680000000800 */
[----:B------:R-:W-:Y:S04]  /*04b0*/  LDS R14, [R2+0x410] ;  /* 0x00041000020e7984 */ /* 0x000fe80000000800 */
[----:B------:R-:W-:Y:S04]  /*04c0*/  LDS R13, [R2+0x820] ;  /* 0x00082000020d7984 */ /* 0x000fe80000000800 */
[----:B------:R-:W2:Y:S01]  /*04d0*/  LDS R12, [R2+0xc30] ;  /* 0x000c3000020c7984 */ /* 0x000ea20000000800 */
[----:B------:R-:W-:Y:S01]  /*04e0*/  BAR.SYNC.DEFER_BLOCKING 0x0 ;  /* 0x0000000000007b1d */ /* 0x000fe20000010000 */
[----:B------:R-:W-:-:S05]  /*04f0*/  IMAD.HI R5, R4, 0x66666667, RZ ;  /* 0x6666666704057827 */ /* 0x000fca00078e02ff */
[----:B------:R-:W-:Y:S02]  /*0500*/  SHF.R.U32.HI R6, RZ, 0x1f, R5 ;  /* 0x0000001fff067819 */ /* 0x000fe40000011605 */
[----:B------:R-:W-:Y:S02]  /*0510*/  ISETP.GE.AND P0, PT, R4, 0x500, PT ;  /* 0x000005000400780c */ /* 0x000fe40003f06270 */
[----:B------:R-:W-:Y:S02]  /*0520*/  LEA.HI.SX32 R5, R5, R6, 0x19 ;  /* 0x0000000605057211 */ /* 0x000fe400078fcaff */
[----:B------:R-:W3:Y:S01]  /*0530*/  LDC.64 R6, c[0x0][0x230] ;  /* 0x00008c00ff067b82 */ /* 0x000ee20000000a00 */
[----:B------:R4:W-:Y:S02]  /*0540*/  STS.128 [R22], R8 ;  /* 0x0000000816007388 */ /* 0x0009e40000000c00 */
[----:B----4-:R-:W-:Y:S02]  /*0550*/  IMAD R9, R5, -0x140, R4 ;  /* 0xfffffec005097824 */ /* 0x010fe400078e0204 */
[----:B------:R-:W-:-:S03]  /*0560*/  IMAD.MOV.U32 R8, RZ, RZ, RZ ;  /* 0x000000ffff087224 */ /* 0x000fc600078e00ff */
[----:B------:R-:W4:Y:S01]  /*0570*/  LDC.64 R4, c[0x0][0x218] ;  /* 0x00008600ff047b82 */ /* 0x000f220000000a00 */
[----:B0-----:R-:W-:-:S07]  /*0580*/  IMAD.WIDE R16, R9, 0x4, R16 ;  /* 0x0000000409107825 */ /* 0x001fce00078e0210 */
[----:B------:R-:W-:Y:S06]  /*0590*/  BAR.SYNC.DEFER_BLOCKING 0x0 ;  /* 0x0000000000007b1d */ /* 0x000fec0000010000 */
[----:B------:R4:W5:Y:S01]  /*05a0*/  @!P0 LDG.E.EL R8, desc[UR6][R16.64] ;  /* 0x0000000610088981 */ /* 0x000962000c2e1900 */
[----:B------:R-:W-:Y:S02]  /*05b0*/  IMAD.MOV.U32 R10, RZ, RZ, RZ ;  /* 0x000000ffff0a7224 */ /* 0x000fe400078e00ff */
[C---:B----4-:R-:W-:Y:S02]  /*05c0*/  IMAD.WIDE R16, R9.reuse, 0x4, R4 ;  /* 0x0000000409107825 */ /* 0x050fe400078e0204 */
[----:B------:R-:W0:Y:S03]  /*05d0*/  LDC.64 R4, c[0x0][0x228] ;  /* 0x00008a00ff047b82 */ /* 0x000e260000000a00 */
[----:B------:R4:W1:Y:S01]  /*05e0*/  @!P0 LDG.E.EL R10, desc[UR6][R16.64] ;  /* 0x00000006100a8981 */ /* 0x000862000c2e1900 */
[----:B------:R-:W-:Y:S01]  /*05f0*/  HFMA2.MMA R22, -RZ, RZ, 0, 0 ;  /* 0x00000000ff167435 */ /* 0x000fe200000001ff */
[----:B---3--:R-:W-:-:S04]  /*0600*/  IMAD.WIDE R6, R9, 0x4, R6 ;  /* 0x0000000409067825 */ /* 0x008fc800078e0206 */
[----:B0-----:R-:W-:Y:S01]  /*0610*/  IMAD.WIDE R4, R9, 0x4, R4 ;  /* 0x0000000409047825 */ /* 0x001fe200078e0204 */
[----:B----4-:R-:W-:Y:S03]  /*0620*/  LDS R17, [R2+0xc30] ;  /* 0x000c300002117984 */ /* 0x010fe60000000800 */
[----:B------:R-:W-:Y:S01]  /*0630*/  IMAD.MOV.U32 R9, RZ, RZ, RZ ;  /* 0x000000ffff097224 */ /* 0x000fe200078e00ff */
[----:B------:R0:W3:Y:S05]  /*0640*/  @!P0 LDG.E.EL R22, desc[UR6][R4.64] ;  /* 0x0000000604168981 */ /* 0x0000ea000c2e1900 */
[----:B------:R4:W3:Y:S01]  /*0650*/  @!P0 LDG.E.EL R9, desc[UR6][R6.64] ;  /* 0x0000000606098981 */ /* 0x0008e2000c2e1900 */
[----:B------:R-:W-:-:S03]  /*0660*/  IMAD.MOV.U32 R16, RZ, RZ, 0x3e800000 ;  /* 0x3e800000ff107424 */ /* 0x000fc600078e00ff */
[----:B0-----:R-:W0:Y:S04]  /*0670*/  LDS R5, [R2+0x410] ;  /* 0x0004100002057984 */ /* 0x001e280000000800 */
[----:B----4-:R-:W4:Y:S01]  /*0680*/  LDS R7, [R2+0x820] ;  /* 0x0008200002077984 */ /* 0x010f220000000800 */
[----:B-----5:R-:W-:-:S04]  /*0690*/  FADD R8, R8, 9.9999997473787516356e-06 ;  /* 0x3727c5ac08087421 */ /* 0x020fc80000000000 */
[----:B------:R-:W5:Y:S02]  /*06a0*/  MUFU.SQRT R11, R8 ;  /* 0x00000008000b7308 */ /* 0x000f640000002000 */
[C---:B-----5:R-:W-:Y:S02]  /*06b0*/  FSETP.GT.AND P0, PT, R11.reuse, 8.50705917302346158658e+37, PT ;  /* 0x7e8000000b00780b */ /* 0x060fe40003f04000 */
[----:B------:R-:W-:-:S11]  /*06c0*/  FSETP.GEU.AND P1, PT, R11, 1.175494350822287508e-38, PT ;  /* 0x008000000b00780b */ /* 0x000fd60003f2e000 */
[----:B------:R-:W-:-:S04]  /*06d0*/  @P0 FMUL R11, R11, 0.25 ;  /* 0x3e8000000b0b0820 */ /* 0x000fc80000400000 */
[----:B------:R-:W-:-:S06]  /*06e0*/  @!P1 FMUL R11, R11, 16777216 ;  /* 0x4b8000000b0b9820 */ /* 0x000fcc0000400000 */
[----:B------:R-:W5:Y:S01]  /*06f0*/  MUFU.RCP R11, R11 ;  /* 0x0000000b000b7308 */ /* 0x000f620000001000 */
[----:B------:R-:W-:-:S05]  /*0700*/  FSEL R16, R16, 1, P0 ;  /* 0x3f80000010107808 */ /* 0x000fca0000000000 */
[----:B------:R-:W-:-:S04]  /*0710*/  @!P1 FMUL R16, R16, 16777216 ;  /* 0x4b80000010109820 */ /* 0x000fc80000400000 */
[----:B-----5:R-:W-:Y:S02]  /*0720*/  FMUL R4, R11, R16 ;  /* 0x000000100b047220 */ /* 0x020fe40000400000 */
[----:B------:R-:W5:Y:S01]  /*0730*/  LDS R11, [R2] ;  /* 0x00000000020b7984 */ /* 0x000f620000000800 */
[----:B-1----:R-:W-:-:S04]  /*0740*/  FADD R15, R15, -R10 ;  /* 0x8000000a0f0f7221 */ /* 0x002fc80000000000 */
[----:B------:R-:W-:Y:S01]  /*0750*/  FMUL R16, R15, R4 ;  /* 0x000000040f107220 */ /* 0x000fe20000400000 */
[----:B------:R-:W-:-:S05]  /*0760*/  LEA.HI R15, R23, UR4, RZ, 0x1e ;  /* 0x00000004170f7c11 */ /* 0x000fca000f8ff0ff */
[----:B------:R-:W-:Y:S02]  /*0770*/  IMAD R23, R23, 0x4, R15 ;  /* 0x0000000417177824 */ /* 0x000fe400078e020f */
[----:B------:R-:W1:Y:S01]  /*0780*/  S2R R15, SR_TID.X ;  /* 0x00000000000f7919 */ /* 0x000e620000002100 */
[--C-:B--2---:R-:W-:Y:S01]  /*0790*/  FADD R12, R12, -R10.reuse ;  /* 0x8000000a0c0c7221 */ /* 0x104fe20000000000 */
[--C-:B------:R-:W-:Y:S01]  /*07a0*/  FADD R13, R13, -R10.reuse ;  /* 0x8000000a0d0d7221 */ /* 0x100fe20000000000 */
        /* <DEDUP_REMOVED lines=9> */
[--C-:B0-----:R-:W-:Y:S01]  /*0840*/  FADD R5, R5, -R10.reuse ;  /* 0x8000000a05057221 */ /* 0x101fe20000000000 */
[--C-:B----4-:R-:W-:Y:S01]  /*0850*/  FADD R7, R7, -R10.reuse ;  /* 0x8000000a07077221 */ /* 0x110fe20000000000 */
[--C-:B------:R-:W-:Y:S01]  /*0860*/  FADD R17, R17, -R10.reuse ;  /* 0x8000000a11117221 */ /* 0x100fe20000000000 */
[-C--:B------:R-:W-:Y:S01]  /*0870*/  FMUL R24, R24, R4.reuse ;  /* 0x0000000418187220 */ /* 0x080fe20000400000 */
        /* <DEDUP_REMOVED lines=8> */
[----:B-----5:R-:W-:Y:S01]  /*0900*/  FADD R11, R11, -R10 ;  /* 0x8000000a0b0b7221 */ /* 0x020fe20000000000 */
[-C--:B------:R-:W-:Y:S01]  /*0910*/  FMUL R10, R19, R4.reuse ;  /* 0x00000004130a7220 */ /* 0x080fe20000400000 */
[-C--:B------:R-:W-:Y:S01]  /*0920*/  FMUL R25, R25, R4.reuse ;  /* 0x0000000419197220 */ /* 0x080fe20000400000 */
[-C--:B------:R-:W-:Y:S01]  /*0930*/  FMUL R5, R5, R4.reuse ;  /* 0x0000000405057220 */ /* 0x080fe20000400000 */
[-C--:B------:R-:W-:Y:S01]  /*0940*/  FMUL R11, R11, R4.reuse ;  /* 0x000000040b0b7220 */ /* 0x080fe20000400000 */
[-C--:B------:R-:W-:Y:S01]  /*0950*/  FMUL R7, R7, R4.reuse ;  /* 0x0000000407077220 */ /* 0x080fe20000400000 */
[----:B------:R-:W-:Y:S01]  /*0960*/  FMUL R4, R17, R4 ;  /* 0x0000000411047220 */ /* 0x000fe20000400000 */
[-CC-:B---3--:R-:W-:Y:S01]  /*0970*/  FFMA R25, R25, R22.reuse, R9.reuse ;  /* 0x0000001619197223 */ /* 0x188fe20000000009 */
[----:B------:R-:W-:Y:S01]  /*0980*/  BAR.SYNC.DEFER_BLOCKING 0x0 ;  /* 0x0000000000007b1d */ /* 0x000fe20000010000 */
[-CC-:B------:R-:W-:Y:S01]  /*0990*/  FFMA R24, R24, R22.reuse, R9.reuse ;  /* 0x0000001618187223 */ /* 0x180fe20000000009 */
        /* <DEDUP_REMOVED lines=13> */
[----:B------:R-:W-:Y:S01]  /*0a70*/  FFMA R4, R4, R22, R9 ;  /* 0x0000001604047223 */ /* 0x000fe20000000009 */
[----:B------:R-:W-:Y:S04]  /*0a80*/  STS [R23], R25 ;  /* 0x0000001917007388 */ /* 0x000fe80000000800 */
[----:B------:R-:W-:Y:S04]  /*0a90*/  STS [R23+0x4], R24 ;  /* 0x0000041817007388 */ /* 0x000fe80000000800 */
[----:B------:R-:W-:Y:S04]  /*0aa0*/  STS [R23+0x8], R26 ;  /* 0x0000081a17007388 */ /* 0x000fe80000000800 */
[----:B------:R0:W-:Y:S04]  /*0ab0*/  STS [R23+0xc], R6 ;  /* 0x00000c0617007388 */ /* 0x0001e80000000800 */
[----:B------:R-:W-:Y:S04]  /*0ac0*/  STS [R23+0x10], R28 ;  /* 0x0000101c17007388 */ /* 0x000fe80000000800 */
[----:B------:R-:W-:Y:S04]  /*0ad0*/  STS [R23+0x14], R8 ;  /* 0x0000140817007388 */ /* 0x000fe80000000800 */
[----:B------:R-:W-:Y:S04]  /*0ae0*/  STS [R23+0x18], R10 ;  /* 0x0000180a17007388 */ /* 0x000fe80000000800 */
[----:B------:R-:W-:Y:S04]  /*0af0*/  STS [R23+0x1c], R18 ;  /* 0x00001c1217007388 */ /* 0x000fe80000000800 */
[----:B------:R-:W-:Y:S04]  /*0b00*/  STS [R23+0x20], R16 ;  /* 0x0000201017007388 */ /* 0x000fe80000000800 */
[----:B------:R2:W-:Y:S04]  /*0b10*/  STS [R23+0x24], R14 ;  /* 0x0000240e17007388 */ /* 0x0005e80000000800 */
[----:B------:R3:W-:Y:S04]  /*0b20*/  STS [R23+0x28], R13 ;  /* 0x0000280d17007388 */ /* 0x0007e80000000800 */
[----:B------:R-:W-:Y:S04]  /*0b30*/  STS [R23+0x2c], R12 ;  /* 0x00002c0c17007388 */ /* 0x000fe80000000800 */
[----:B------:R-:W-:Y:S04]  /*0b40*/  STS [R23+0x30], R11 ;  /* 0x0000300b17007388 */ /* 0x000fe80000000800 */
[----:B------:R4:W-:Y:S04]  /*0b50*/  STS [R23+0x34], R5 ;  /* 0x0000340517007388 */ /* 0x0009e80000000800 */
[----:B------:R-:W-:Y:S04]  /*0b60*/  STS [R23+0x38], R7 ;  /* 0x0000380717007388 */ /* 0x000fe80000000800 */
[----:B------:R5:W-:Y:S01]  /*0b70*/  STS [R23+0x3c], R4 ;  /* 0x00003c0417007388 */ /* 0x000be20000000800 */
[----:B-1----:R-:W-:-:S02]  /*0b80*/  SHF.R.U32.HI R9, RZ, 0x2, R15 ;  /* 0x00000002ff097819 */ /* 0x002fc4000001160f */
[----:B0-----:R-:W-:Y:S02]  /*0b90*/  LOP3.LUT R6, R3, 0x100, RZ, 0xfc, !PT ;  /* 0x0000010003067812 */ /* 0x001fe400078efcff */
[----:B------:R-:W-:Y:S02]  /*0ba0*/  LOP3.LUT R9, R9, 0x3c, RZ, 0xc0, !PT ;  /* 0x0000003c09097812 */ /* 0x000fe400078ec0ff */
[----:B------:R-:W-:Y:S02]  /*0bb0*/  SHF.R.U32.HI R6, RZ, 0x2, R6 ;  /* 0x00000002ff067819 */ /* 0x000fe40000011606 */
[C---:B--2---:R-:W-:Y:S01]  /*0bc0*/  LOP3.LUT R14, R3.reuse, 0x200, RZ, 0xfc, !PT ;  /* 0x00000200030e7812 */ /* 0x044fe200078efcff */
[----:B------:R-:W-:Y:S01]  /*0bd0*/  IMAD.IADD R10, R2, 0x1, R9 ;  /* 0x00000001020a7824 */ /* 0x000fe200078e0209 */
[----:B------:R-:W-:Y:S01]  /*0be0*/  BAR.SYNC.DEFER_BLOCKING 0x0 ;  /* 0x0000000000007b1d */ /* 0x000fe20000010000 */
[----:B---3--:R-:W-:Y:S02]  /*0bf0*/  LOP3.LUT R13, R6, 0x7c, RZ, 0xc0, !PT ;  /* 0x0000007c060d7812 */ /* 0x008fe400078ec0ff */
[----:B------:R-:W-:-:S02]  /*0c00*/  LOP3.LUT R8, R3, 0x300, RZ, 0xfc, !PT ;  /* 0x0000030003087812 */ /* 0x000fc400078efcff */
[----:B------:R-:W-:Y:S01]  /*0c10*/  LOP3.LUT R6, R3, 0x400, RZ, 0xfc, !PT ;  /* 0x0000040003067812 */ /* 0x000fe200078efcff */
[----:B------:R-:W-:Y:S01]  /*0c20*/  IMAD.IADD R9, R2, 0x1, R13 ;  /* 0x0000000102097824 */ /* 0x000fe200078e020d */
[----:B----4-:R-:W-:Y:S02]  /*0c30*/  SHF.R.U32.HI R5, RZ, 0x2, R14 ;  /* 0x00000002ff057819 */ /* 0x010fe4000001160e */
[----:B-----5:R-:W-:Y:S02]  /*0c40*/  SHF.R.U32.HI R4, RZ, 0x2, R8 ;  /* 0x00000002ff047819 */ /* 0x020fe40000011608 */
[----:B------:R-:W-:Y:S02]  /*0c50*/  SHF.R.U32.HI R6, RZ, 0x2, R6 ;  /* 0x00000002ff067819 */ /* 0x000fe40000011606 */
[----:B------:R-:W-:Y:S02]  /*0c60*/  LOP3.LUT R5, R5, 0xbc, RZ, 0xc0, !PT ;  /* 0x000000bc05057812 */ /* 0x000fe400078ec0ff */
[----:B------:R-:W-:-:S02]  /*0c70*/  LOP3.LUT R11, R4, 0xfc, RZ, 0xc0, !PT ;  /* 0x000000fc040b7812 */ /* 0x000fc400078ec0ff */
[----:B------:R-:W-:Y:S01]  /*0c80*/  LOP3.LUT R13, R6, 0x13c, RZ, 0xc0, !PT ;  /* 0x0000013c060d7812 */ /* 0x000fe200078ec0ff */
[----:B------:R-:W0:Y:S01]  /*0c90*/  LDS R10, [R10] ;  /* 0x000000000a0a7984 */ /* 0x000e220000000800 */
[----:B------:R-:W-:-:S03]  /*0ca0*/  IMAD.IADD R8, R2, 0x1, R5 ;  /* 0x0000000102087824 */ /* 0x000fc600078e0205 */
[----:B------:R-:W1:Y:S01]  /*0cb0*/  LDS R9, [R9+0x400] ;  /* 0x0004000009097984 */ /* 0x000e620000000800 */
[----:B------:R-:W-:Y:S01]  /*0cc0*/  LOP3.LUT R7, R0, 0xf, R21, 0xf8, !PT ;  /* 0x0000000f00077812 */ /* 0x000fe200078ef815 */
[----:B------:R-:W-:Y:S01]  /*0cd0*/  IMAD.IADD R6, R2, 0x1, R11 ;  /* 0x0000000102067824 */ /* 0x000fe200078e020b */
[----:B------:R-:W-:Y:S01]  /*0ce0*/  IADD3 R0, R2, R13, RZ ;  /* 0x0000000d02007210 */ /* 0x000fe20007ffe0ff */
[----:B------:R-:W2:Y:S01]  /*0cf0*/  LDC.64 R4, c[0x0][0x238] ;  /* 0x00008e00ff047b82 */ /* 0x000ea20000000a00 */
[----:B------:R-:W3:Y:S01]  /*0d00*/  LDS R8, [R8+0x800] ;  /* 0x0008000008087984 */ /* 0x000ee20000000800 */
[----:B------:R-:W-:-:S03]  /*0d10*/  SHF.R.U32.HI R11, RZ, 0x4, R21 ;  /* 0x00000004ff0b7819 */ /* 0x000fc60000011615 */
[----:B------:R-:W4:Y:S01]  /*0d20*/  LDS R6, [R6+0xc00] ;  /* 0x000c000006067984 */ /* 0x000f220000000800 */
[----:B------:R-:W-:-:S03]  /*0d30*/  SGXT.U32 R11, R11, 0x4 ;  /* 0x000000040b0b781a */ /* 0x000fc60000000000 */
[----:B------:R-:W5:Y:S01]  /*0d40*/  LDS R0, [R0+0x1000] ;  /* 0x0010000000007984 */ /* 0x000f620000000800 */
[----:B------:R-:W-:Y:S02]  /*0d50*/  PRMT R20, R11, 0x6540, R20 ;  /* 0x000065400b147816 */ /* 0x000fe40000000014 */
[----:B------:R-:W-:Y:S02]  /*0d60*/  ISETP.GE.AND P0, PT, R7, 0x31, PT ;  /* 0x000000310700780c */ /* 0x000fe40003f06270 */
[C---:B------:R-:W-:Y:S02]  /*0d70*/  LOP3.LUT R11, R20.reuse, 0xf0, RZ, 0xfc, !PT ;  /* 0x000000f0140b7812 */ /* 0x040fe400078efcff */
[C---:B------:R-:W-:Y:S02]  /*0d80*/  ISETP.LT.AND P5, PT, R20.reuse, 0x500, !P0 ;  /* 0x000005001400780c */ /* 0x040fe400047a1270 */
[C---:B------:R-:W-:Y:S01]  /*0d90*/  LOP3.LUT R13, R20.reuse, 0x10, RZ, 0xfc, !PT ;  /* 0x00000010140d7812 */ /* 0x040fe200078efcff */
[C---:B------:R-:W-:Y:S01]  /*0da0*/  IMAD R7, R20.reuse, 0x31, R7 ;  /* 0x0000003114077824 */ /* 0x040fe200078e0207 */
[----:B------:R-:W-:-:S02]  /*0db0*/  LOP3.LUT R12, R20, 0xe0, RZ, 0xfc, !PT ;  /* 0x000000e0140c7812 */ /* 0x000fc400078efcff */
[----:B------:R-:W-:Y:S02]  /*0dc0*/  ISETP.LT.AND P1, PT, R11, 0x500, !P0 ;  /* 0x000005000b00780c */ /* 0x000fe40004721270 */
[----:B------:R-:W-:Y:S02]  /*0dd0*/  ISETP.LT.AND P3, PT, R13, 0x500, !P0 ;  /* 0x000005000d00780c */ /* 0x000fe40004761270 */
[----:B------:R-:W-:Y:S02]  /*0de0*/  LOP3.LUT R11, R20, 0x40, RZ, 0xfc, !PT ;  /* 0x00000040140b7812 */ /* 0x000fe400078efcff */
[----:B------:R-:W-:Y:S01]  /*0df0*/  ISETP.LT.AND P2, PT, R12, 0x500, !P0 ;  /* 0x000005000c00780c */ /* 0x000fe20004741270 */
[--C-:B--2---:R-:W-:Y:S01]  /*0e00*/  IMAD.WIDE R12, R7, 0x4, R4.reuse ;  /* 0x00000004070c7825 */ /* 0x104fe200078e0204 */
[C---:B------:R-:W-:Y:S02]  /*0e10*/  LOP3.LUT R14, R20.reuse, 0x20, RZ, 0xfc, !PT ;  /* 0x00000020140e7812 */ /* 0x040fe400078efcff */
[----:B------:R-:W-:Y:S01]  /*0e20*/  ISETP.LT.AND P6, PT, R11, 0x500, !P0 ;  /* 0x000005000b00780c */ /* 0x000fe200047c1270 */
[----:B------:R-:W-:Y:S01]  /*0e30*/  VIADD R15, R7, 0x310 ;  /* 0x00000310070f7836 */ /* 0x000fe20000000000 */
[----:B------:R-:W-:Y:S01]  /*0e40*/  LOP3.LUT R11, R20, 0x30, RZ, 0xfc, !PT ;  /* 0x00000030140b7812 */ /* 0x000fe200078efcff */
[----:B0-----:R0:W-:Y:S01]  /*0e50*/  @P5 STG.E desc[UR6][R12.64], R10 ;  /* 0x0000000a0c005986 */ /* 0x0011e2000c101906 */
[----:B------:R-:W-:Y:S01]  /*0e60*/  ISETP.LT.AND P4, PT, R14, 0x500, !P0 ;  /* 0x000005000e00780c */ /* 0x000fe20004781270 */
[----:B------:R-:W-:Y:S01]  /*0e70*/  IMAD.WIDE R14, R15, 0x4, R4 ;  /* 0x000000040f0e7825 */ /* 0x000fe200078e0204 */
[----:B------:R-:W-:-:S02]  /*0e80*/  ISETP.LT.AND P5, PT, R11, 0x500, !P0 ;  /* 0x000005000b00780c */ /* 0x000fc400047a1270 */
[C---:B------:R-:W-:Y:S01]  /*0e90*/  LOP3.LUT R11, R20.reuse, 0xd0, RZ, 0xfc, !PT ;  /* 0x000000d0140b7812 */ /* 0x040fe200078efcff */
[C---:B------:R-:W-:Y:S01]  /*0ea0*/  VIADD R17, R7.reuse, 0x620 ;  /* 0x0000062007117836 */ /* 0x040fe20000000000 */
[----:B-1----:R1:W-:Y:S01]  /*0eb0*/  @P3 STG.E desc[UR6][R14.64], R9 ;  /* 0x000000090e003986 */ /* 0x0023e2000c101906 */
[----:B------:R-:W-:Y:S01]  /*0ec0*/  VIADD R19, R7, 0x930 ;  /* 0x0000093007137836 */ /* 0x000fe20000000000 */
[----:B------:R-:W-:Y:S01]  /*0ed0*/  ISETP.LT.AND P3, PT, R11, 0x500, !P0 ;  /* 0x000005000b00780c */ /* 0x000fe20004761270 */
[----:B------:R-:W-:Y:S02]  /*0ee0*/  VIADD R11, R7, 0xc40 ;  /* 0x00000c40070b7836 */ /* 0x000fe40000000000 */
[----:B------:R-:W-:Y:S01]  /*0ef0*/  IMAD.WIDE R16, R17, 0x4, R4 ;  /* 0x0000000411107825 */ /* 0x000fe200078e0204 */
[----:B0-----:R-:W-:-:S03]  /*0f00*/  LOP3.LUT R12, R20, 0x60, RZ, 0xfc, !PT ;  /* 0x00000060140c7812 */ /* 0x001fc600078efcff */
[--C-:B------:R-:W-:Y:S01]  /*0f10*/  IMAD.WIDE R18, R19, 0x4, R4.reuse ;  /* 0x0000000413127825 */ /* 0x100fe200078e0204 */
[----:B---3--:R-:W-:Y:S03]  /*0f20*/  @P4 STG.E desc[UR6][R16.64], R8 ;  /* 0x0000000810004986 */ /* 0x008fe6000c101906 */
[----:B------:R-:W-:Y:S01]  /*0f30*/  IMAD.WIDE R10, R11, 0x4, R4 ;  /* 0x000000040b0a7825 */ /* 0x000fe200078e0204 */
[----:B-1----:R-:W-:Y:S01]  /*0f40*/  LOP3.LUT R9, R20, 0x50, RZ, 0xfc, !PT ;  /* 0x0000005014097812 */ /* 0x002fe200078efcff */
[----:B----4-:R0:W-:Y:S01]  /*0f50*/  @P5 STG.E desc[UR6][R18.64], R6 ;  /* 0x0000000612005986 */ /* 0x0101e2000c101906 */
[----:B------:R-:W-:Y:S02]  /*0f60*/  ISETP.LT.AND P5, PT, R12, 0x500, !P0 ;  /* 0x000005000c00780c */ /* 0x000fe400047a1270 */
[----:B------:R-:W-:Y:S01]  /*0f70*/  LOP3.LUT R12, R3, 0x500, RZ, 0xfc, !PT ;  /* 0x00000500030c7812 */ /* 0x000fe200078efcff */
[----:B-----5:R1:W-:Y:S01]  /*0f80*/  @P6 STG.E desc[UR6][R10.64], R0 ;  /* 0x000000000a006986 */ /* 0x0203e2000c101906 */
[----:B------:R-:W-:-:S02]  /*0f90*/  ISETP.LT.AND P6, PT, R9, 0x500, !P0 ;  /* 0x000005000900780c */ /* 0x000fc400047c1270 */
[C---:B------:R-:W-:Y:S02]  /*0fa0*/  LOP3.LUT R9, R3.reuse, 0x600, RZ, 0xfc, !PT ;  /* 0x0000060003097812 */ /* 0x040fe400078efcff */
[----:B------:R-:W-:Y:S02]  /*0fb0*/  SHF.R.U32.HI R12, RZ, 0x2, R12 ;  /* 0x00000002ff0c7819 */ /* 0x000fe4000001160c */
[----:B0-----:R-:W-:Y:S02]  /*0fc0*/  SHF.R.U32.HI R6, RZ, 0x2, R9 ;  /* 0x00000002ff067819 */ /* 0x001fe40000011609 */
[----:B------:R-:W-:Y:S02]  /*0fd0*/  LOP3.LUT R9, R12, 0x17c, RZ, 0xc0, !PT ;  /* 0x0000017c0c097812 */ /* 0x000fe400078ec0ff */
[----:B-1----:R-:W-:Y:S02]  /*0fe0*/  LOP3.LUT R11, R6, 0x1bc, RZ, 0xc0, !PT ;  /* 0x000001bc060b7812 */ /* 0x002fe400078ec0ff */
[----:B------:R-:W-:Y:S01]  /*0ff0*/  LOP3.LUT R21, R20, 0x70, RZ, 0xfc, !PT ;  /* 0x0000007014157812 */ /* 0x000fe200078efcff */
[C---:B------:R-:W-:Y:S01]  /*1000*/  IMAD.IADD R9, R2.reuse, 0x1, R9 ;  /* 0x0000000102097824 */ /* 0x040fe200078e0209 */
[C---:B------:R-:W-:Y:S01]  /*1010*/  LOP3.LUT R14, R3.reuse, 0x800, RZ, 0xfc, !PT ;  /* 0x00000800030e7812 */ /* 0x040fe200078efcff */
[----:B------:R-:W-:Y:S01]  /*1020*/  IMAD.IADD R11, R2, 0x1, R11 ;  /* 0x00000001020b7824 */ /* 0x000fe200078e020b */
[----:B------:R-:W-:-:S02]  /*1030*/  LOP3.LUT R8, R3, 0x700, RZ, 0xfc, !PT ;  /* 0x0000070003087812 */ /* 0x000fc400078efcff */
[----:B------:R-:W-:Y:S02]  /*1040*/  ISETP.LT.AND P4, PT, R21, 0x500, !P0 ;  /* 0x000005001500780c */ /* 0x000fe40004781270 */
[----:B------:R-:W-:Y:S01]  /*1050*/  LOP3.LUT R15, R3, 0x900, RZ, 0xfc, !PT ;  /* 0x00000900030f7812 */ /* 0x000fe200078efcff */
[----:B------:R0:W1:Y:S01]  /*1060*/  LDS R21, [R9+0x1400] ;  /* 0x0014000009157984 */ /* 0x0000620000000800 */
[----:B------:R-:W-:Y:S02]  /*1070*/  SHF.R.U32.HI R14, RZ, 0x2, R14 ;  /* 0x00000002ff0e7819 */ /* 0x000fe4000001160e */
[----:B------:R-:W-:Y:S01]  /*1080*/  SHF.R.U32.HI R8, RZ, 0x2, R8 ;  /* 0x00000002ff087819 */ /* 0x000fe20000011608 */
[----:B------:R2:W3:Y:S01]  /*1090*/  LDS R25, [R11+0x1800] ;  /* 0x001800000b197984 */ /* 0x0004e20000000800 */
[----:B------:R-:W-:Y:S02]  /*10a0*/  SHF.R.U32.HI R0, RZ, 0x2, R15 ;  /* 0x00000002ff007819 */ /* 0x000fe4000001160f */
[----:B------:R-:W-:-:S02]  /*10b0*/  LOP3.LUT R15, R14, 0x23c, RZ, 0xc0, !PT ;  /* 0x0000023c0e0f7812 */ /* 0x000fc400078ec0ff */
[----:B------:R-:W-:-:S03]  /*10c0*/  LOP3.LUT R13, R8, 0x1fc, RZ, 0xc0, !PT ;  /* 0x000001fc080d7812 */ /* 0x000fc600078ec0ff */
[----:B------:R-:W-:Y:S01]  /*10d0*/  IMAD.IADD R19, R2, 0x1, R15 ;  /* 0x0000000102137824 */ /* 0x000fe200078e020f */
[----:B------:R-:W-:Y:S02]  /*10e0*/  IADD3 R13, R2, R13, RZ ;  /* 0x0000000d020d7210 */ /* 0x000fe40007ffe0ff */
[C---:B------:R-:W-:Y:S02]  /*10f0*/  LOP3.LUT R12, R3.reuse, 0xa00, RZ, 0xfc, !PT ;  /* 0x00000a00030c7812 */ /* 0x040fe400078efcff */
[C---:B------:R-:W-:Y:S01]  /*1100*/  LOP3.LUT R6, R3.reuse, 0xb00, RZ, 0xfc, !PT ;  /* 0x00000b0003067812 */ /* 0x040fe200078efcff */
[----:B------:R4:W5:Y:S01]  /*1110*/  LDS R23, [R13+0x1c00] ;  /* 0x001c00000d177984 */ /* 0x0009620000000800 */
[C---:B------:R-:W-:Y:S02]  /*1120*/  LOP3.LUT R10, R3.reuse, 0xc00, RZ, 0xfc, !PT ;  /* 0x00000c00030a7812 */ /* 0x040fe400078efcff */
[----:B0-----:R-:W-:Y:S01]  /*1130*/  LOP3.LUT R9, R0, 0x27c, RZ, 0xc0, !PT ;  /* 0x0000027c00097812 */ /* 0x001fe200078ec0ff */
[----:B------:R-:W0:Y:S01]  /*1140*/  LDS R19, [R19+0x2000] ;  /* 0x0020000013137984 */ /* 0x000e220000000800 */
[----:B------:R-:W-:-:S02]  /*1150*/  LOP3.LUT R8, R3, 0xd00, RZ, 0xfc, !PT ;  /* 0x00000d0003087812 */ /* 0x000fc400078efcff */
[----:B------:R-:W-:Y:S02]  /*1160*/  LOP3.LUT R16, R3, 0xe00, RZ, 0xfc, !PT ;  /* 0x00000e0003107812 */ /* 0x000fe400078efcff */
[----:B------:R-:W-:Y:S02]  /*1170*/  SHF.R.U32.HI R12, RZ, 0x2, R12 ;  /* 0x00000002ff0c7819 */ /* 0x000fe4000001160c */
[----:B------:R-:W-:Y:S02]  /*1180*/  SHF.R.U32.HI R6, RZ, 0x2, R6 ;  /* 0x00000002ff067819 */ /* 0x000fe40000011606 */
[----:B------:R-:W-:Y:S01]  /*1190*/  SHF.R.U32.HI R10, RZ, 0x2, R10 ;  /* 0x00000002ff0a7819 */ /* 0x000fe2000001160a */
[----:B------:R-:W-:Y:S01]  /*11a0*/  IMAD.IADD R15, R2, 0x1, R9 ;  /* 0x00000001020f7824 */ /* 0x000fe200078e0209 */
[----:B------:R-:W-:Y:S02]  /*11b0*/  SHF.R.U32.HI R8, RZ, 0x2, R8 ;  /* 0x00000002ff087819 */ /* 0x000fe40000011608 */
[----:B------:R-:W-:-:S02]  /*11c0*/  SHF.R.U32.HI R16, RZ, 0x2, R16 ;  /* 0x00000002ff107819 */ /* 0x000fc40000011610 */
[----:B--2---:R-:W-:Y:S01]  /*11d0*/  LOP3.LUT R11, R12, 0x2bc, RZ, 0xc0, !PT ;  /* 0x000002bc0c0b7812 */ /* 0x004fe200078ec0ff */
[----:B------:R-:W2:Y:S01]  /*11e0*/  LDS R15, [R15+0x2400] ;  /* 0x002400000f0f7984 */ /* 0x000ea20000000800 */
[----:B------:R-:W-:Y:S02]  /*11f0*/  LOP3.LUT R9, R6, 0x2fc, RZ, 0xc0, !PT ;  /* 0x000002fc06097812 */ /* 0x000fe400078ec0ff */
[----:B------:R-:W-:Y:S01]  /*1200*/  LOP3.LUT R17, R10, 0x33c, RZ, 0xc0, !PT ;  /* 0x0000033c0a117812 */ /* 0x000fe200078ec0ff */
[----:B----4-:R-:W-:Y:S01]  /*1210*/  IMAD.IADD R13, R2, 0x1, R11 ;  /* 0x00000001020d7824 */ /* 0x010fe200078e020b */
[----:B------:R-:W-:Y:S02]  /*1220*/  LOP3.LUT R27, R8, 0x37c, RZ, 0xc0, !PT ;  /* 0x0000037c081b7812 */ /* 0x000fe400078ec0ff */
[----:B------:R-:W-:Y:S01]  /*1230*/  LOP3.LUT R29, R16, 0x3bc, RZ, 0xc0, !PT ;  /* 0x000003bc101d7812 */ /* 0x000fe200078ec0ff */
[C---:B------:R-:W-:Y:S01]  /*1240*/  IMAD.IADD R6, R2.reuse, 0x1, R9 ;  /* 0x0000000102067824 */ /* 0x040fe200078e0209 */
[----:B------:R-:W-:Y:S01]  /*1250*/  IADD3 R12, R2, R27, RZ ;  /* 0x0000001b020c7210 */ /* 0x000fe20007ffe0ff */
[C---:B------:R-:W-:Y:S01]  /*1260*/  IMAD.IADD R14, R2.reuse, 0x1, R17 ;  /* 0x00000001020e7824 */ /* 0x040fe200078e0211 */
[----:B------:R-:W4:Y:S01]  /*1270*/  LDS R13, [R13+0x2800] ;  /* 0x002800000d0d7984 */ /* 0x000f220000000800 */
[----:B------:R-:W-:-:S02]  /*1280*/  IMAD.IADD R0, R2, 0x1, R29 ;  /* 0x0000000102007824 */ /* 0x000fc400078e021d */
[C---:B------:R-:W-:Y:S01]  /*1290*/  VIADD R9, R7.reuse, 0xf50 ;  /* 0x00000f5007097836 */ /* 0x040fe20000000000 */
[----:B------:R-:W2:Y:S01]  /*12a0*/  LDS R6, [R6+0x2c00] ;  /* 0x002c000006067984 */ /* 0x000ea20000000800 */
[----:B------:R-:W-:-:S03]  /*12b0*/  VIADD R11, R7, 0x1260 ;  /* 0x00001260070b7836 */ /* 0x000fc60000000000 */
[----:B------:R-:W2:Y:S01]  /*12c0*/  LDS R14, [R14+0x3000] ;  /* 0x003000000e0e7984 */ /* 0x000ea20000000800 */
[----:B------:R-:W-:-:S03]  /*12d0*/  IMAD.WIDE R8, R9, 0x4, R4 ;  /* 0x0000000409087825 */ /* 0x000fc600078e0204 */
[----:B------:R-:W2:Y:S01]  /*12e0*/  LDS R12, [R12+0x3400] ;  /* 0x003400000c0c7984 */ /* 0x000ea20000000800 */
[----:B------:R-:W-:-:S03]  /*12f0*/  IMAD.WIDE R10, R11, 0x4, R4 ;  /* 0x000000040b0a7825 */ /* 0x000fc600078e0204 */
[----:B------:R-:W2:Y:S01]  /*1300*/  LDS R0, [R0+0x3800] ;  /* 0x0038000000007984 */ /* 0x000ea20000000800 */
[----:B------:R-:W-:-:S03]  /*1310*/  LOP3.LUT R18, R20, 0x80, RZ, 0xfc, !PT ;  /* 0x0000008014127812 */ /* 0x000fc600078efcff */
[----:B-1----:R1:W-:Y:S01]  /*1320*/  @P6 STG.E desc[UR6][R8.64], R21 ;  /* 0x0000001508006986 */ /* 0x0023e2000c101906 */
[----:B------:R-:W-:-:S03]  /*1330*/  LOP3.LUT R16, R20, 0x90, RZ, 0xfc, !PT ;  /* 0x0000009014107812 */ /* 0x000fc600078efcff */
[----:B---3--:R3:W-:Y:S01]  /*1340*/  @P5 STG.E desc[UR6][R10.64], R25 ;  /* 0x000000190a005986 */ /* 0x0087e2000c101906 */
[----:B------:R-:W-:Y:S01]  /*1350*/  ISETP.LT.AND P5, PT, R18, 0x500, !P0 ;  /* 0x000005001200780c */ /* 0x000fe200047a1270 */
[----:B------:R-:W-:Y:S01]  /*1360*/  VIADD R17, R7, 0x1570 ;  /* 0x0000157007117836 */ /* 0x000fe20000000000 */
[----:B------:R-:W-:Y:S01]  /*1370*/  LOP3.LUT R22, R3, 0xf00, RZ, 0xfc, !PT ;  /* 0x00000f0003167812 */ /* 0x000fe200078efcff */
[----:B------:R-:W-:Y:S01]  /*1380*/  VIADD R3, R7, 0x1880 ;  /* 0x0000188007037836 */ /* 0x000fe20000000000 */
[----:B------:R-:W-:Y:S01]  /*1390*/  ISETP.LT.AND P6, PT, R16, 0x500, !P0 ;  /* 0x000005001000780c */ /* 0x000fe200047c1270 */
[----:B------:R-:W-:Y:S01]  /*13a0*/  IMAD.WIDE R16, R17, 0x4, R4 ;  /* 0x0000000411107825 */ /* 0x000fe200078e0204 */
[----:B------:R-:W-:-:S03]  /*13b0*/  LOP3.LUT R18, R20, 0xc0, RZ, 0xfc, !PT ;  /* 0x000000c014127812 */ /* 0x000fc600078efcff */
[----:B-1----:R-:W-:Y:S01]  /*13c0*/  IMAD.WIDE R8, R3, 0x4, R4 ;  /* 0x0000000403087825 */ /* 0x002fe200078e0204 */
[C---:B------:R-:W-:Y:S01]  /*13d0*/  LOP3.LUT R3, R20.reuse, 0xb0, RZ, 0xfc, !PT ;  /* 0x000000b014037812 */ /* 0x040fe200078efcff */
[----:B-----5:R1:W-:Y:S01]  /*13e0*/  @P4 STG.E desc[UR6][R16.64], R23 ;  /* 0x0000001710004986 */ /* 0x0203e2000c101906 */
[----:B------:R-:W-:Y:S02]  /*13f0*/  LOP3.LUT R20, R20, 0xa0, RZ, 0xfc, !PT ;  /* 0x000000a014147812 */ /* 0x000fe400078efcff */
[----:B------:R-:W-:Y:S01]  /*1400*/  SHF.R.U32.HI R22, RZ, 0x2, R22 ;  /* 0x00000002ff167819 */ /* 0x000fe20000011616 */
[----:B0-----:R0:W-:Y:S01]  /*1410*/  @P5 STG.E desc[UR6][R8.64], R19 ;  /* 0x0000001308005986 */ /* 0x0011e2000c101906 */
[----:B------:R-:W-:Y:S02]  /*1420*/  ISETP.LT.AND P4, PT, R18, 0x500, !P0 ;  /* 0x000005001200780c */ /* 0x000fe40004781270 */
[----:B------:R-:W-:Y:S01]  /*1430*/  ISETP.LT.AND P5, PT, R3, 0x500, !P0 ;  /* 0x000005000300780c */ /* 0x000fe200047a1270 */
[----:B------:R-:W-:Y:S01]  /*1440*/  VIADD R21, R7, 0x1b90 ;  /* 0x00001b9007157836 */ /* 0x000fe20000000000 */
[----:B------:R-:W-:-:S02]  /*1450*/  ISETP.LT.AND P0, PT, R20, 0x500, !P0 ;  /* 0x000005001400780c */ /* 0x000fc40004701270 */
[----:B---3--:R-:W-:Y:S02]  /*1460*/  LOP3.LUT R25, R22, 0x3fc, RZ, 0xc0, !PT ;  /* 0x000003fc16197812 */ /* 0x008fe400078ec0ff */
[----:B------:R-:W-:Y:S01]  /*1470*/  IADD3 R3, R7, 0x1ea0, RZ ;  /* 0x00001ea007037810 */ /* 0x000fe20007ffe0ff */
[----:B------:R-:W-:-:S04]  /*1480*/  IMAD.WIDE R10, R21, 0x4, R4 ;  /* 0x00000004150a7825 */ /* 0x000fc800078e0204 */
[C---:B-1----:R-:W-:Y:S02]  /*1490*/  VIADD R17, R7.reuse, 0x21b0 ;  /* 0x000021b007117836 */ /* 0x042fe40000000000 */
[C---:B------:R-:W-:Y:S02]  /*14a0*/  VIADD R21, R7.reuse, 0x24c0 ;  /* 0x000024c007157836 */ /* 0x040fe40000000000 */
[----:B------:R-:W-:Y:S02]  /*14b0*/  IMAD.IADD R22, R2, 0x1, R25 ;  /* 0x0000000102167824 */ /* 0x000fe400078e0219 */
[C---:B------:R-:W-:Y:S02]  /*14c0*/  VIADD R23, R7.reuse, 0x27d0 ;  /* 0x000027d007177836 */ /* 0x040fe40000000000 */
[----:B------:R-:W-:Y:S02]  /*14d0*/  VIADD R25, R7, 0x2ae0 ;  /* 0x00002ae007197836 */ /* 0x000fe40000000000 */
[--C-:B------:R-:W-:Y:S01]  /*14e0*/  IMAD.WIDE R2, R3, 0x4, R4.reuse ;  /* 0x0000000403027825 */ /* 0x100fe200078e0204 */
[----:B--2---:R1:W-:Y:S03]  /*14f0*/  @P6 STG.E desc[UR6][R10.64], R15 ;  /* 0x0000000f0a006986 */ /* 0x0043e6000c101906 */
[--C-:B0-----:R-:W-:Y:S01]  /*1500*/  IMAD.WIDE R8, R17, 0x4, R4.reuse ;  /* 0x0000000411087825 */ /* 0x101fe200078e0204 */
[----:B----4-:R1:W-:Y:S03]  /*1510*/  @P0 STG.E desc[UR6][R2.64], R13 ;  /* 0x0000000d02000986 */ /* 0x0103e6000c101906 */
[--C-:B------:R-:W-:Y:S01]  /*1520*/  IMAD.WIDE R16, R21, 0x4, R4.reuse ;  /* 0x0000000415107825 */ /* 0x100fe200078e0204 */
[----:B------:R1:W-:Y:S03]  /*1530*/  @P5 STG.E desc[UR6][R8.64], R6 ;  /* 0x0000000608005986 */ /* 0x0003e6000c101906 */
[--C-:B------:R-:W-:Y:S01]  /*1540*/  IMAD.WIDE R18, R23, 0x4, R4.reuse ;  /* 0x0000000417127825 */ /* 0x100fe200078e0204 */
[----:B------:R1:W-:Y:S03]  /*1550*/  @P4 STG.E desc[UR6][R16.64], R14 ;  /* 0x0000000e10004986 */ /* 0x0003e6000c101906 */
[----:B------:R-:W-:Y:S01]  /*1560*/  IMAD.WIDE R20, R25, 0x4, R4 ;  /* 0x0000000419147825 */ /* 0x000fe200078e0204 */
[----:B------:R1:W-:Y:S04]  /*1570*/  @P3 STG.E desc[UR6][R18.64], R12 ;  /* 0x0000000c12003986 */ /* 0x0003e8000c101906 */
[----:B------:R1:W-:Y:S01]  /*1580*/  @P2 STG.E desc[UR6][R20.64], R0 ;  /* 0x0000000014002986 */ /* 0x0003e2000c101906 */
[----:B------:R-:W-:Y:S05]  /*1590*/  @!P1 EXIT ;  /* 0x000000000000994d */ /* 0x000fea0003800000 */
[----:B-1----:R-:W0:Y:S01]  /*15a0*/  LDS R3, [R22+0x3c00] ;  /* 0x003c000016037984 */ /* 0x002e220000000800 */
[----:B------:R-:W-:-:S04]  /*15b0*/  VIADD R7, R7, 0x2df0 ;  /* 0x00002df007077836 */ /* 0x000fc80000000000 */
[----:B------:R-:W-:-:S05]  /*15c0*/  IMAD.WIDE R4, R7, 0x4, R4 ;  /* 0x0000000407047825 */ /* 0x000fca00078e0204 */
[----:B0-----:R-:W-:Y:S01]  /*15d0*/  STG.E desc[UR6][R4.64], R3 ;  /* 0x0000000304007986 */ /* 0x001fe2000c101906 */
[----:B------:R-:W-:Y:S05]  /*15e0*/  EXIT ;  /* 0x000000000000794d */ /* 0x000fea0003800000 */
.L_x_0:
[----:B------:R-:W-:-:S00]  /*15f0*/  BRA `(.L_x_0) ;  /* 0xfffffffc00fc7947 */ /* 0x000fc0000383ffff */
[----:B------:R-:W-:-:S00]  /*1600*/  NOP ;  /* 0x0000000000007918 */ /* 0x000fc00000000000 */
[----:B------:R-:W-:-:S00]  /*1610*/  NOP ;  /* 0x0000000000007918 */ /* 0x000fc00000000000 */
[----:B------:R-:W-:-:S00]  /*1620*/  NOP ;  /* 0x0000000000007918 */ /* 0x000fc00000000000 */
[----:B------:R-:W-:-:S00]  /*1630*/  NOP ;  /* 0x0000000000007918 */ /* 0x000fc00000000000 */
[----:B------:R-:W-:-:S00]  /*1640*/  NOP ;  /* 0x0000000000007918 */ /* 0x000fc00000000000 */
[----:B------:R-:W-:-:S00]  /*1650*/  NOP ;  /* 0x0000000000007918 */ /* 0x000fc00000000000 */
[----:B------:R-:W-:-:S00]  /*1660*/  NOP ;  /* 0x0000000000007918 */ /* 0x000fc00000000000 */
[----:B------:R-:W-:-:S00]  /*1670*/  NOP ;  /* 0x0000000000007918 */ /* 0x000fc00000000000 */
.L_x_1:


//--------------------- .nv.global.init           --------------------------
	.section	.nv.global.init,"aw",@progbits
.nv.global.init:
	.type		_$_str,@object
	.size		_$_str,(_$_str_$_2 - _$_str)
_$_str:
        /*0000*/ 	.byte	0x5f, 0x5f, 0x43, 0x55, 0x44, 0x41, 0x5f, 0x46, 0x54, 0x5a, 0x00
	.type		_$_str_$_2,@object
	.size		_$_str_$_2,(.L_1 - _$_str_$_2)
_$_str_$_2:
        /*000b*/ 	.byte	0x5f, 0x5f, 0x43, 0x55, 0x44, 0x41, 0x5f, 0x50, 0x52, 0x45, 0x43, 0x5f, 0x53, 0x51, 0x52, 0x54
        /*001b*/ 	.byte	0x00
.L_1:


//--------------------- .nv.shared.triton_poi_fused__native_batch_norm_legit_no_training_26 --------------------------
	.section	.nv.shared.triton_poi_fused__native_batch_norm_legit_no_training_26,"aw",@nobits
	.sectionflags	@""
	.align	16
	.zero		1024


//--------------------- .nv.constant0.triton_poi_fused__native_batch_norm_legit_no_training_26 --------------------------
	.section	.nv.constant0.triton_poi_fused__native_batch_norm_legit_no_training_26,"a",@progbits
	.sectionflags	@""
	.align	4
.nv.constant0.triton_poi_fused__native_batch_norm_legit_no_training_26:
	.zero		584
